//
// Generated by NVIDIA NVVM Compiler
//
// Compiler Build ID: CL-36424714
// Cuda compilation tools, release 13.0, V13.0.88
// Based on NVVM 20.0.0
//

.version 9.0
.target sm_100
.address_size 64

	// .globl	_Z10sum_kernelPfS_i

.visible .entry _Z10sum_kernelPfS_i(
	.param .u64 .ptr .align 1 _Z10sum_kernelPfS_i_param_0,
	.param .u64 .ptr .align 1 _Z10sum_kernelPfS_i_param_1,
	.param .u32 _Z10sum_kernelPfS_i_param_2
)
{


	ret;

}
	// .globl	_Z11sum_kernel2PfS_i
.visible .entry _Z11sum_kernel2PfS_i(
	.param .u64 .ptr .align 1 _Z11sum_kernel2PfS_i_param_0,
	.param .u64 .ptr .align 1 _Z11sum_kernel2PfS_i_param_1,
	.param .u32 _Z11sum_kernel2PfS_i_param_2
)
{


	bar.sync 	0;
	ret;

}
	// .globl	_Z11sum_kernel3PfS_i
.visible .entry _Z11sum_kernel3PfS_i(
	.param .u64 .ptr .align 1 _Z11sum_kernel3PfS_i_param_0,
	.param .u64 .ptr .align 1 _Z11sum_kernel3PfS_i_param_1,
	.param .u32 _Z11sum_kernel3PfS_i_param_2
)
{


	ret;

}
	// .globl	_Z11sum_kernel4PfS_i
.visible .entry _Z11sum_kernel4PfS_i(
	.param .u64 .ptr .align 1 _Z11sum_kernel4PfS_i_param_0,
	.param .u64 .ptr .align 1 _Z11sum_kernel4PfS_i_param_1,
	.param .u32 _Z11sum_kernel4PfS_i_param_2
)
{


	ret;

}
	// .globl	_Z11sum_kernel5PfS_i
.visible .entry _Z11sum_kernel5PfS_i(
	.param .u64 .ptr .align 1 _Z11sum_kernel5PfS_i_param_0,
	.param .u64 .ptr .align 1 _Z11sum_kernel5PfS_i_param_1,
	.param .u32 _Z11sum_kernel5PfS_i_param_2
)
{


	ret;

}


// ===== COMPILED SASS (sm_100) =====

	.target	sm_100

	.elftype	@"ET_EXEC"


//--------------------- .note.nv.tkinfo           --------------------------
	.section	.note.nv.tkinfo,"",@"SHT_NOTE"
	.sectionflags	@"SHF_NOTE_NV_TKINFO"
	.tkinfo
        /*0018*/ 	.word	0x00000002
        /*0030*/ 	.string	""
        /*0030*/ 	.string	"ptxas"
        /*0030*/ 	.string	"Cuda compilation tools, release 13.0, V13.0.88"
        /*0030*/ 	.string	"Build cuda_13.0.r13.0/compiler.36424714_0"
        /*0030*/ 	.string	"-arch sm_100 -m 64 "



//--------------------- .note.nv.cuinfo           --------------------------
	.section	.note.nv.cuinfo,"",@"SHT_NOTE"
	.sectionflags	@"SHF_NOTE_NV_CUINFO"
        /*0018*/ 	.short	0x0002
        /*001a*/ 	.short	0x0064
        /*001c*/ 	.short	0x0082
	.zero		2


//--------------------- .nv.info                  --------------------------
	.section	.nv.info,"",@"SHT_CUDA_INFO"
	.align	4


	//----- nvinfo : EIATTR_REGCOUNT
	.align		4
        /*0000*/ 	.byte	0x04, 0x2f
        /*0002*/ 	.short	(.L_1 - .L_0)
	.align		4
.L_0:
        /*0004*/ 	.word	index@(_Z10sum_kernelPfS_i)
        /*0008*/ 	.word	0x00000004


	//----- nvinfo : EIATTR_FRAME_SIZE
	.align		4
.L_1:
        /*000c*/ 	.byte	0x04, 0x11
        /*000e*/ 	.short	(.L_3 - .L_2)
	.align		4
.L_2:
        /*0010*/ 	.word	index@(_Z10sum_kernelPfS_i)
        /*0014*/ 	.word	0x00000000


	//----- nvinfo : EIATTR_REGCOUNT
	.align		4
.L_3:
        /*0018*/ 	.byte	0x04, 0x2f
        /*001a*/ 	.short	(.L_5 - .L_4)
	.align		4
.L_4:
        /*001c*/ 	.word	index@(_Z11sum_kernel2PfS_i)
        /*0020*/ 	.word	0x00000004


	//----- nvinfo : EIATTR_FRAME_SIZE
	.align		4
.L_5:
        /*0024*/ 	.byte	0x04, 0x11
        /*0026*/ 	.short	(.L_7 - .L_6)
	.align		4
.L_6:
        /*0028*/ 	.word	index@(_Z11sum_kernel2PfS_i)
        /*002c*/ 	.word	0x00000000


	//----- nvinfo : EIATTR_REGCOUNT
	.align		4
.L_7:
        /*0030*/ 	.byte	0x04, 0x2f
        /*0032*/ 	.short	(.L_9 - .L_8)
	.align		4
.L_8:
        /*0034*/ 	.word	index@(_Z11sum_kernel3PfS_i)
        /*0038*/ 	.word	0x00000004


	//----- nvinfo : EIATTR_FRAME_SIZE
	.align		4
.L_9:
        /*003c*/ 	.byte	0x04, 0x11
        /*003e*/ 	.short	(.L_11 - .L_10)
	.align		4
.L_10:
        /*0040*/ 	.word	index@(_Z11sum_kernel3PfS_i)
        /*0044*/ 	.word	0x00000000


	//----- nvinfo : EIATTR_REGCOUNT
	.align		4
.L_11:
        /*0048*/ 	.byte	0x04, 0x2f
        /*004a*/ 	.short	(.L_13 - .L_12)
	.align		4
.L_12:
        /*004c*/ 	.word	index@(_Z11sum_kernel4PfS_i)
        /*0050*/ 	.word	0x00000004


	//----- nvinfo : EIATTR_FRAME_SIZE
	.align		4
.L_13:
        /*0054*/ 	.byte	0x04, 0x11
        /*0056*/ 	.short	(.L_15 - .L_14)
	.align		4
.L_14:
        /*0058*/ 	.word	index@(_Z11sum_kernel4PfS_i)
        /*005c*/ 	.word	0x00000000


	//----- nvinfo : EIATTR_REGCOUNT
	.align		4
.L_15:
        /*0060*/ 	.byte	0x04, 0x2f
        /*0062*/ 	.short	(.L_17 - .L_16)
	.align		4
.L_16:
        /*0064*/ 	.word	index@(_Z11sum_kernel5PfS_i)
        /*0068*/ 	.word	0x00000004


	//----- nvinfo : EIATTR_FRAME_SIZE
	.align		4
.L_17:
        /*006c*/ 	.byte	0x04, 0x11
        /*006e*/ 	.short	(.L_19 - .L_18)
	.align		4
.L_18:
        /*0070*/ 	.word	index@(_Z11sum_kernel5PfS_i)
        /*0074*/ 	.word	0x00000000


	//----- nvinfo : EIATTR_MIN_STACK_SIZE
	.align		4
.L_19:
        /*0078*/ 	.byte	0x04, 0x12
        /*007a*/ 	.short	(.L_21 - .L_20)
	.align		4
.L_20:
        /*007c*/ 	.word	index@(_Z11sum_kernel5PfS_i)
        /*0080*/ 	.word	0x00000000


	//----- nvinfo : EIATTR_MIN_STACK_SIZE
	.align		4
.L_21:
        /*0084*/ 	.byte	0x04, 0x12
        /*0086*/ 	.short	(.L_23 - .L_22)
	.align		4
.L_22:
        /*0088*/ 	.word	index@(_Z11sum_kernel4PfS_i)
        /*008c*/ 	.word	0x00000000


	//----- nvinfo : EIATTR_MIN_STACK_SIZE
	.align		4
.L_23:
        /*0090*/ 	.byte	0x04, 0x12
        /*0092*/ 	.short	(.L_25 - .L_24)
	.align		4
.L_24:
        /*0094*/ 	.word	index@(_Z11sum_kernel3PfS_i)
        /*0098*/ 	.word	0x00000000


	//----- nvinfo : EIATTR_MIN_STACK_SIZE
	.align		4
.L_25:
        /*009c*/ 	.byte	0x04, 0x12
        /*009e*/ 	.short	(.L_27 - .L_26)
	.align		4
.L_26:
        /*00a0*/ 	.word	index@(_Z11sum_kernel2PfS_i)
        /*00a4*/ 	.word	0x00000000


	//----- nvinfo : EIATTR_MIN_STACK_SIZE
	.align		4
.L_27:
        /*00a8*/ 	.byte	0x04, 0x12
        /*00aa*/ 	.short	(.L_29 - .L_28)
	.align		4
.L_28:
        /*00ac*/ 	.word	index@(_Z10sum_kernelPfS_i)
        /*00b0*/ 	.word	0x00000000
.L_29:


//--------------------- .nv.compat                --------------------------
	.section	.nv.compat,"",@"SHT_CUDA_COMPAT_INFO"
	.align	4
        /*0000*/ 	.byte	0x02, 0x09, 0x00, 0x00, 0x02, 0x02, 0x01, 0x00, 0x02, 0x05, 0x05, 0x00, 0x03, 0x07, 0x01, 0x01
        /*0010*/ 	.byte	0x02, 0x03, 0x00, 0x00, 0x02, 0x06, 0x01, 0x00, 0x04, 0x0b, 0x08, 0x00, 0x09, 0x00, 0x00, 0x00
        /*0020*/ 	.byte	0x00, 0x00, 0x00, 0x00


//--------------------- .nv.info._Z11sum_kernel5PfS_i --------------------------
	.section	.nv.info._Z11sum_kernel5PfS_i,"",@"SHT_CUDA_INFO"
	.sectionflags	@""
	.align	4


	//----- nvinfo : EIATTR_CUDA_API_VERSION
	.align		4
        /*0000*/ 	.byte	0x04, 0x37
        /*0002*/ 	.short	(.L_31 - .L_30)
.L_30:
        /*0004*/ 	.word	0x00000082


	//----- nvinfo : EIATTR_KPARAM_INFO
	.align		4
.L_31:
        /*0008*/ 	.byte	0x04, 0x17
        /*000a*/ 	.short	(.L_33 - .L_32)
.L_32:
        /*000c*/ 	.word	0x00000000
        /*0010*/ 	.short	0x0002
        /*0012*/ 	.short	0x0010
        /*0014*/ 	.byte	0x00, 0xf0, 0x11, 0x00


	//----- nvinfo : EIATTR_KPARAM_INFO
	.align		4
.L_33:
        /*0018*/ 	.byte	0x04, 0x17
        /*001a*/ 	.short	(.L_35 - .L_34)
.L_34:
        /*001c*/ 	.word	0x00000000
        /*0020*/ 	.short	0x0001
        /*0022*/ 	.short	0x0008
        /*0024*/ 	.byte	0x00, 0xf5, 0x21, 0x00


	//----- nvinfo : EIATTR_KPARAM_INFO
	.align		4
.L_35:
        /*0028*/ 	.byte	0x04, 0x17
        /*002a*/ 	.short	(.L_37 - .L_36)
.L_36:
        /*002c*/ 	.word	0x00000000
        /*0030*/ 	.short	0x0000
        /*0032*/ 	.short	0x0000
        /*0034*/ 	.byte	0x00, 0xf5, 0x21, 0x00


	//----- nvinfo : EIATTR_SPARSE_MMA_MASK
	.align		4
.L_37:
        /*0038*/ 	.byte	0x03, 0x50
        /*003a*/ 	.short	0x0000


	//----- nvinfo : EIATTR_MAXREG_COUNT
	.align		4
        /*003c*/ 	.byte	0x03, 0x1b
        /*003e*/ 	.short	0x00ff


	//----- nvinfo : EIATTR_MERCURY_ISA_VERSION
	.align		4
        /*0040*/ 	.byte	0x03, 0x5f
        /*0042*/ 	.short	0x0101


	//----- nvinfo : EIATTR_VRC_CTA_INIT_COUNT
	.align		4
        /*0044*/ 	.byte	0x02, 0x4a
	.zero		1
	.zero		1


	//----- nvinfo : EIATTR_EXIT_INSTR_OFFSETS
	.align		4
        /*0048*/ 	.byte	0x04, 0x1c
        /*004a*/ 	.short	(.L_39 - .L_38)


	//   ....[0]....
.L_38:
        /*004c*/ 	.word	0x00000010


	//----- nvinfo : EIATTR_CBANK_PARAM_SIZE
	.align		4
.L_39:
        /*0050*/ 	.byte	0x03, 0x19
        /*0052*/ 	.short	0x0014


	//----- nvinfo : EIATTR_PARAM_CBANK
	.align		4
        /*0054*/ 	.byte	0x04, 0x0a
        /*0056*/ 	.short	(.L_41 - .L_40)
	.align		4
.L_40:
        /*0058*/ 	.word	index@(.nv.constant0._Z11sum_kernel5PfS_i)
        /*005c*/ 	.short	0x0380
        /*005e*/ 	.short	0x0014


	//----- nvinfo : EIATTR_SW_WAR
	.align		4
.L_41:
        /*0060*/ 	.byte	0x04, 0x36
        /*0062*/ 	.short	(.L_43 - .L_42)
.L_42:
        /*0064*/ 	.word	0x00000008
.L_43:


//--------------------- .nv.info._Z11sum_kernel4PfS_i --------------------------
	.section	.nv.info._Z11sum_kernel4PfS_i,"",@"SHT_CUDA_INFO"
	.sectionflags	@""
	.align	4


	//----- nvinfo : EIATTR_CUDA_API_VERSION
	.align		4
        /*0000*/ 	.byte	0x04, 0x37
        /*0002*/ 	.short	(.L_45 - .L_44)
.L_44:
        /*0004*/ 	.word	0x00000082


	//----- nvinfo : EIATTR_KPARAM_INFO
	.align		4
.L_45:
        /*0008*/ 	.byte	0x04, 0x17
        /*000a*/ 	.short	(.L_47 - .L_46)
.L_46:
        /*000c*/ 	.word	0x00000000
        /*0010*/ 	.short	0x0002
        /*0012*/ 	.short	0x0010
        /*0014*/ 	.byte	0x00, 0xf0, 0x11, 0x00


	//----- nvinfo : EIATTR_KPARAM_INFO
	.align		4
.L_47:
        /*0018*/ 	.byte	0x04, 0x17
        /*001a*/ 	.short	(.L_49 - .L_48)
.L_48:
        /*001c*/ 	.word	0x00000000
        /*0020*/ 	.short	0x0001
        /*0022*/ 	.short	0x0008
        /*0024*/ 	.byte	0x00, 0xf5, 0x21, 0x00


	//----- nvinfo : EIATTR_KPARAM_INFO
	.align		4
.L_49:
        /*0028*/ 	.byte	0x04, 0x17
        /*002a*/ 	.short	(.L_51 - .L_50)
.L_50:
        /*002c*/ 	.word	0x00000000
        /*0030*/ 	.short	0x0000
        /*0032*/ 	.short	0x0000
        /*0034*/ 	.byte	0x00, 0xf5, 0x21, 0x00


	//----- nvinfo : EIATTR_SPARSE_MMA_MASK
	.align		4
.L_51:
        /*0038*/ 	.byte	0x03, 0x50
        /*003a*/ 	.short	0x0000


	//----- nvinfo : EIATTR_MAXREG_COUNT
	.align		4
        /*003c*/ 	.byte	0x03, 0x1b
        /*003e*/ 	.short	0x00ff


	//----- nvinfo : EIATTR_MERCURY_ISA_VERSION
	.align		4
        /*0040*/ 	.byte	0x03, 0x5f
        /*0042*/ 	.short	0x0101


	//----- nvinfo : EIATTR_VRC_CTA_INIT_COUNT
	.align		4
        /*0044*/ 	.byte	0x02, 0x4a
	.zero		1
	.zero		1


	//----- nvinfo : EIATTR_EXIT_INSTR_OFFSETS
	.align		4
        /*0048*/ 	.byte	0x04, 0x1c
        /*004a*/ 	.short	(.L_53 - .L_52)


	//   ....[0]....
.L_52:
        /*004c*/ 	.word	0x00000010


	//----- nvinfo : EIATTR_CBANK_PARAM_SIZE
	.align		4
.L_53:
        /*0050*/ 	.byte	0x03, 0x19
        /*0052*/ 	.short	0x0014


	//----- nvinfo : EIATTR_PARAM_CBANK
	.align		4
        /*0054*/ 	.byte	0x04, 0x0a
        /*0056*/ 	.short	(.L_55 - .L_54)
	.align		4
.L_54:
        /*0058*/ 	.word	index@(.nv.constant0._Z11sum_kernel4PfS_i)
        /*005c*/ 	.short	0x0380
        /*005e*/ 	.short	0x0014


	//----- nvinfo : EIATTR_SW_WAR
	.align		4
.L_55:
        /*0060*/ 	.byte	0x04, 0x36
        /*0062*/ 	.short	(.L_57 - .L_56)
.L_56:
        /*0064*/ 	.word	0x00000008
.L_57:


//--------------------- .nv.info._Z11sum_kernel3PfS_i --------------------------
	.section	.nv.info._Z11sum_kernel3PfS_i,"",@"SHT_CUDA_INFO"
	.sectionflags	@""
	.align	4


	//----- nvinfo : EIATTR_CUDA_API_VERSION
	.align		4
        /*0000*/ 	.byte	0x04, 0x37
        /*0002*/ 	.short	(.L_59 - .L_58)
.L_58:
        /*0004*/ 	.word	0x00000082


	//----- nvinfo : EIATTR_KPARAM_INFO
	.align		4
.L_59:
        /*0008*/ 	.byte	0x04, 0x17
        /*000a*/ 	.short	(.L_61 - .L_60)
.L_60:
        /*000c*/ 	.word	0x00000000
        /*0010*/ 	.short	0x0002
        /*0012*/ 	.short	0x0010
        /*0014*/ 	.byte	0x00, 0xf0, 0x11, 0x00


	//----- nvinfo : EIATTR_KPARAM_INFO
	.align		4
.L_61:
        /*0018*/ 	.byte	0x04, 0x17
        /*001a*/ 	.short	(.L_63 - .L_62)
.L_62:
        /*001c*/ 	.word	0x00000000
        /*0020*/ 	.short	0x0001
        /*0022*/ 	.short	0x0008
        /*0024*/ 	.byte	0x00, 0xf5, 0x21, 0x00


	//----- nvinfo : EIATTR_KPARAM_INFO
	.align		4
.L_63:
        /*0028*/ 	.byte	0x04, 0x17
        /*002a*/ 	.short	(.L_65 - .L_64)
.L_64:
        /*002c*/ 	.word	0x00000000
        /*0030*/ 	.short	0x0000
        /*0032*/ 	.short	0x0000
        /*0034*/ 	.byte	0x00, 0xf5, 0x21, 0x00


	//----- nvinfo : EIATTR_SPARSE_MMA_MASK
	.align		4
.L_65:
        /*0038*/ 	.byte	0x03, 0x50
        /*003a*/ 	.short	0x0000


	//----- nvinfo : EIATTR_MAXREG_COUNT
	.align		4
        /*003c*/ 	.byte	0x03, 0x1b
        /*003e*/ 	.short	0x00ff


	//----- nvinfo : EIATTR_MERCURY_ISA_VERSION
	.align		4
        /*0040*/ 	.byte	0x03, 0x5f
        /*0042*/ 	.short	0x0101


	//----- nvinfo : EIATTR_VRC_CTA_INIT_COUNT
	.align		4
        /*0044*/ 	.byte	0x02, 0x4a
	.zero		1
	.zero		1


	//----- nvinfo : EIATTR_EXIT_INSTR_OFFSETS
	.align		4
        /*0048*/ 	.byte	0x04, 0x1c
        /*004a*/ 	.short	(.L_67 - .L_66)


	//   ....[0]....
.L_66:
        /*004c*/ 	.word	0x00000010


	//----- nvinfo : EIATTR_CBANK_PARAM_SIZE
	.align		4
.L_67:
        /*0050*/ 	.byte	0x03, 0x19
        /*0052*/ 	.short	0x0014


	//----- nvinfo : EIATTR_PARAM_CBANK
	.align		4
        /*0054*/ 	.byte	0x04, 0x0a
        /*0056*/ 	.short	(.L_69 - .L_68)
	.align		4
.L_68:
        /*0058*/ 	.word	index@(.nv.constant0._Z11sum_kernel3PfS_i)
        /*005c*/ 	.short	0x0380
        /*005e*/ 	.short	0x0014


	//----- nvinfo : EIATTR_SW_WAR
	.align		4
.L_69:
        /*0060*/ 	.byte	0x04, 0x36
        /*0062*/ 	.short	(.L_71 - .L_70)
.L_70:
        /*0064*/ 	.word	0x00000008
.L_71:


//--------------------- .nv.info._Z11sum_kernel2PfS_i --------------------------
	.section	.nv.info._Z11sum_kernel2PfS_i,"",@"SHT_CUDA_INFO"
	.sectionflags	@""
	.align	4


	//----- nvinfo : EIATTR_CUDA_API_VERSION
	.align		4
        /*0000*/ 	.byte	0x04, 0x37
        /*0002*/ 	.short	(.L_73 - .L_72)
.L_72:
        /*0004*/ 	.word	0x00000082


	//----- nvinfo : EIATTR_KPARAM_INFO
	.align		4
.L_73:
        /*0008*/ 	.byte	0x04, 0x17
        /*000a*/ 	.short	(.L_75 - .L_74)
.L_74:
        /*000c*/ 	.word	0x00000000
        /*0010*/ 	.short	0x0002
        /*0012*/ 	.short	0x0010
        /*0014*/ 	.byte	0x00, 0xf0, 0x11, 0x00


	//----- nvinfo : EIATTR_KPARAM_INFO
	.align		4
.L_75:
        /*0018*/ 	.byte	0x04, 0x17
        /*001a*/ 	.short	(.L_77 - .L_76)
.L_76:
        /*001c*/ 	.word	0x00000000
        /*0020*/ 	.short	0x0001
        /*0022*/ 	.short	0x0008
        /*0024*/ 	.byte	0x00, 0xf5, 0x21, 0x00


	//----- nvinfo : EIATTR_KPARAM_INFO
	.align		4
.L_77:
        /*0028*/ 	.byte	0x04, 0x17
        /*002a*/ 	.short	(.L_79 - .L_78)
.L_78:
        /*002c*/ 	.word	0x00000000
        /*0030*/ 	.short	0x0000
        /*0032*/ 	.short	0x0000
        /*0034*/ 	.byte	0x00, 0xf5, 0x21, 0x00


	//----- nvinfo : EIATTR_SPARSE_MMA_MASK
	.align		4
.L_79:
        /*0038*/ 	.byte	0x03, 0x50
        /*003a*/ 	.short	0x0000


	//----- nvinfo : EIATTR_MAXREG_COUNT
	.align		4
        /*003c*/ 	.byte	0x03, 0x1b
        /*003e*/ 	.short	0x00ff


	//----- nvinfo : EIATTR_NUM_BARRIERS
	.align		4
        /*0040*/ 	.byte	0x02, 0x4c
        /*0042*/ 	.byte	0x01
	.zero		1


	//----- nvinfo : EIATTR_MERCURY_ISA_VERSION
	.align		4
        /*0044*/ 	.byte	0x03, 0x5f
        /*0046*/ 	.short	0x0101


	//----- nvinfo : EIATTR_VRC_CTA_INIT_COUNT
	.align		4
        /*0048*/ 	.byte	0x02, 0x4a
	.zero		1
	.zero		1


	//----- nvinfo : EIATTR_EXIT_INSTR_OFFSETS
	.align		4
        /*004c*/ 	.byte	0x04, 0x1c
        /*004e*/ 	.short	(.L_81 - .L_80)


	//   ....[0]....
.L_80:
        /*0050*/ 	.word	0x00000020


	//----- nvinfo : EIATTR_CBANK_PARAM_SIZE
	.align		4
.L_81:
        /*0054*/ 	.byte	0x03, 0x19
        /*0056*/ 	.short	0x0014


	//----- nvinfo : EIATTR_PARAM_CBANK
	.align		4
        /*0058*/ 	.byte	0x04, 0x0a
        /*005a*/ 	.short	(.L_83 - .L_82)
	.align		4
.L_82:
        /*005c*/ 	.word	index@(.nv.constant0._Z11sum_kernel2PfS_i)
        /*0060*/ 	.short	0x0380
        /*0062*/ 	.short	0x0014


	//----- nvinfo : EIATTR_SW_WAR
	.align		4
.L_83:
        /*0064*/ 	.byte	0x04, 0x36
        /*0066*/ 	.short	(.L_85 - .L_84)
.L_84:
        /*0068*/ 	.word	0x00000008
.L_85:


//--------------------- .nv.info._Z10sum_kernelPfS_i --------------------------
	.section	.nv.info._Z10sum_kernelPfS_i,"",@"SHT_CUDA_INFO"
	.sectionflags	@""
	.align	4


	//----- nvinfo : EIATTR_CUDA_API_VERSION
	.align		4
        /*0000*/ 	.byte	0x04, 0x37
        /*0002*/ 	.short	(.L_87 - .L_86)
.L_86:
        /*0004*/ 	.word	0x00000082


	//----- nvinfo : EIATTR_KPARAM_INFO
	.align		4
.L_87:
        /*0008*/ 	.byte	0x04, 0x17
        /*000a*/ 	.short	(.L_89 - .L_88)
.L_88:
        /*000c*/ 	.word	0x00000000
        /*0010*/ 	.short	0x0002
        /*0012*/ 	.short	0x0010
        /*0014*/ 	.byte	0x00, 0xf0, 0x11, 0x00


	//----- nvinfo : EIATTR_KPARAM_INFO
	.align		4
.L_89:
        /*0018*/ 	.byte	0x04, 0x17
        /*001a*/ 	.short	(.L_91 - .L_90)
.L_90:
        /*001c*/ 	.word	0x00000000
        /*0020*/ 	.short	0x0001
        /*0022*/ 	.short	0x0008
        /*0024*/ 	.byte	0x00, 0xf5, 0x21, 0x00


	//----- nvinfo : EIATTR_KPARAM_INFO
	.align		4
.L_91:
        /*0028*/ 	.byte	0x04, 0x17
        /*002a*/ 	.short	(.L_93 - .L_92)
.L_92:
        /*002c*/ 	.word	0x00000000
        /*0030*/ 	.short	0x0000
        /*0032*/ 	.short	0x0000
        /*0034*/ 	.byte	0x00, 0xf5, 0x21, 0x00


	//----- nvinfo : EIATTR_SPARSE_MMA_MASK
	.align		4
.L_93:
        /*0038*/ 	.byte	0x03, 0x50
        /*003a*/ 	.short	0x0000


	//----- nvinfo : EIATTR_MAXREG_COUNT
	.align		4
        /*003c*/ 	.byte	0x03, 0x1b
        /*003e*/ 	.short	0x00ff


	//----- nvinfo : EIATTR_MERCURY_ISA_VERSION
	.align		4
        /*0040*/ 	.byte	0x03, 0x5f
        /*0042*/ 	.short	0x0101


	//----- nvinfo : EIATTR_VRC_CTA_INIT_COUNT
	.align		4
        /*0044*/ 	.byte	0x02, 0x4a
	.zero		1
	.zero		1


	//----- nvinfo : EIATTR_EXIT_INSTR_OFFSETS
	.align		4
        /*0048*/ 	.byte	0x04, 0x1c
        /*004a*/ 	.short	(.L_95 - .L_94)


	//   ....[0]....
.L_94:
        /*004c*/ 	.word	0x00000010


	//----- nvinfo : EIATTR_CBANK_PARAM_SIZE
	.align		4
.L_95:
        /*0050*/ 	.byte	0x03, 0x19
        /*0052*/ 	.short	0x0014


	//----- nvinfo : EIATTR_PARAM_CBANK
	.align		4
        /*0054*/ 	.byte	0x04, 0x0a
        /*0056*/ 	.short	(.L_97 - .L_96)
	.align		4
.L_96:
        /*0058*/ 	.word	index@(.nv.constant0._Z10sum_kernelPfS_i)
        /*005c*/ 	.short	0x0380
        /*005e*/ 	.short	0x0014


	//----- nvinfo : EIATTR_SW_WAR
	.align		4
.L_97:
        /*0060*/ 	.byte	0x04, 0x36
        /*0062*/ 	.short	(.L_99 - .L_98)
.L_98:
        /*0064*/ 	.word	0x00000008
.L_99:


//--------------------- .nv.callgraph             --------------------------
	.section	.nv.callgraph,"",@"SHT_CUDA_CALLGRAPH"
	.align	4
	.sectionentsize	8
	.align		4
        /*0000*/ 	.word	0x00000000
	.align		4
        /*0004*/ 	.word	0xffffffff
	.align		4
        /*0008*/ 	.word	0x00000000
	.align		4
        /*000c*/ 	.word	0xfffffffe
	.align		4
        /*0010*/ 	.word	0x00000000
	.align		4
        /*0014*/ 	.word	0xfffffffd
	.align		4
        /*0018*/ 	.word	0x00000000
	.align		4
        /*001c*/ 	.word	0xfffffffc


//--------------------- .text._Z11sum_kernel5PfS_i --------------------------
	.section	.text._Z11sum_kernel5PfS_i,"ax",@progbits
	.align	128
        .global         _Z11sum_kernel5PfS_i
        .type           _Z11sum_kernel5PfS_i,@function
        .size           _Z11sum_kernel5PfS_i,(.L_x_5 - _Z11sum_kernel5PfS_i)
        .other          _Z11sum_kernel5PfS_i,@"STO_CUDA_ENTRY STV_DEFAULT"
_Z11sum_kernel5PfS_i:
.text._Z11sum_kernel5PfS_i:
[----:B------:R-:W-:Y:S01]  /*0000*/  LDC R1, c[0x0][0x37c] ;  /* 0x0000df00ff017b82 */ /* 0x000fe20000000800 */
[----:B------:R-:W-:Y:S05]  /*0010*/  EXIT ;  /* 0x000000000000794d */ /* 0x000fea0003800000 */
.L_x_0:
[----:B------:R-:W-:-:S00]  /*0020*/  BRA `(.L_x_0) ;  /* 0xfffffffc00fc7947 */ /* 0x000fc0000383ffff */
[----:B------:R-:W-:-:S00]  /*0030*/  NOP ;  /* 0x0000000000007918 */ /* 0x000fc00000000000 */
        /* <DEDUP_REMOVED lines=12> */
.L_x_5:


//--------------------- .text._Z11sum_kernel4PfS_i --------------------------
	.section	.text._Z11sum_kernel4PfS_i,"ax",@progbits
	.align	128
        .global         _Z11sum_kernel4PfS_i
        .type           _Z11sum_kernel4PfS_i,@function
        .size           _Z11sum_kernel4PfS_i,(.L_x_6 - _Z11sum_kernel4PfS_i)
        .other          _Z11sum_kernel4PfS_i,@"STO_CUDA_ENTRY STV_DEFAULT"
_Z11sum_kernel4PfS_i:
.text._Z11sum_kernel4PfS_i:
[----:B------:R-:W-:Y:S01]  /*0000*/  LDC R1, c[0x0][0x37c] ;  /* 0x0000df00ff017b82 */ /* 0x000fe20000000800 */
[----:B------:R-:W-:Y:S05]  /*0010*/  EXIT ;  /* 0x000000000000794d */ /* 0x000fea0003800000 */
.L_x_1:
        /* <DEDUP_REMOVED lines=14> */
.L_x_6:


//--------------------- .text._Z11sum_kernel3PfS_i --------------------------
	.section	.text._Z11sum_kernel3PfS_i,"ax",@progbits
	.align	128
        .global         _Z11sum_kernel3PfS_i
        .type           _Z11sum_kernel3PfS_i,@function
        .size           _Z11sum_kernel3PfS_i,(.L_x_7 - _Z11sum_kernel3PfS_i)
        .other          _Z11sum_kernel3PfS_i,@"STO_CUDA_ENTRY STV_DEFAULT"
_Z11sum_kernel3PfS_i:
.text._Z11sum_kernel3PfS_i:
[----:B------:R-:W-:Y:S01]  /*0000*/  LDC R1, c[0x0][0x37c] ;  /* 0x0000df00ff017b82 */ /* 0x000fe20000000800 */
[----:B------:R-:W-:Y:S05]  /*0010*/  EXIT ;  /* 0x000000000000794d */ /* 0x000fea0003800000 */
.L_x_2:
        /* <DEDUP_REMOVED lines=14> */
.L_x_7:


//--------------------- .text._Z11sum_kernel2PfS_i --------------------------
	.section	.text._Z11sum_kernel2PfS_i,"ax",@progbits
	.align	128
        .global         _Z11sum_kernel2PfS_i
        .type           _Z11sum_kernel2PfS_i,@function
        .size           _Z11sum_kernel2PfS_i,(.L_x_8 - _Z11sum_kernel2PfS_i)
        .other          _Z11sum_kernel2PfS_i,@"STO_CUDA_ENTRY STV_DEFAULT"
_Z11sum_kernel2PfS_i:
.text._Z11sum_kernel2PfS_i:
[----:B------:R-:W-:Y:S08]  /*0000*/  LDC R1, c[0x0][0x37c] ;  /* 0x0000df00ff017b82 */ /* 0x000ff00000000800 */
[----:B------:R-:W-:Y:S06]  /*0010*/  BAR.SYNC.DEFER_BLOCKING 0x0 ;  /* 0x0000000000007b1d */ /* 0x000fec0000010000 */
[----:B------:R-:W-:Y:S05]  /*0020*/  EXIT ;  /* 0x000000000000794d */ /* 0x000fea0003800000 */
.L_x_3:
        /* <DEDUP_REMOVED lines=13> */
.L_x_8:


//--------------------- .text._Z10sum_kernelPfS_i --------------------------
	.section	.text._Z10sum_kernelPfS_i,"ax",@progbits
	.align	128
        .global         _Z10sum_kernelPfS_i
        .type           _Z10sum_kernelPfS_i,@function
        .size           _Z10sum_kernelPfS_i,(.L_x_9 - _Z10sum_kernelPfS_i)
        .other          _Z10sum_kernelPfS_i,@"STO_CUDA_ENTRY STV_DEFAULT"
_Z10sum_kernelPfS_i:
.text._Z10sum_kernelPfS_i:
[----:B------:R-:W-:Y:S01]  /*0000*/  LDC R1, c[0x0][0x37c] ;  /* 0x0000df00ff017b82 */ /* 0x000fe20000000800 */
[----:B------:R-:W-:Y:S05]  /*0010*/  EXIT ;  /* 0x000000000000794d */ /* 0x000fea0003800000 */
.L_x_4:
        /* <DEDUP_REMOVED lines=14> */
.L_x_9:


//--------------------- .nv.shared.reserved.0     --------------------------
	.section	.nv.shared.reserved.0,"aw",@nobits
	.weak		__nv_reservedSMEM_offset_0_alias
	.size		__nv_reservedSMEM_offset_0_alias, 0, 64
	.other		__nv_reservedSMEM_offset_0_alias,@"STO_CUDA_RESERVED_SHARED STV_DEFAULT"
__nv_reservedSMEM_offset_0_alias:
	.zero		0
	.zero		64


//--------------------- .nv.constant0._Z11sum_kernel5PfS_i --------------------------
	.section	.nv.constant0._Z11sum_kernel5PfS_i,"a",@progbits
	.sectionflags	@""
	.align	4
.nv.constant0._Z11sum_kernel5PfS_i:
	.zero		916


//--------------------- .nv.constant0._Z11sum_kernel4PfS_i --------------------------
	.section	.nv.constant0._Z11sum_kernel4PfS_i,"a",@progbits
	.sectionflags	@""
	.align	4
.nv.constant0._Z11sum_kernel4PfS_i:
	.zero		916


//--------------------- .nv.constant0._Z11sum_kernel3PfS_i --------------------------
	.section	.nv.constant0._Z11sum_kernel3PfS_i,"a",@progbits
	.sectionflags	@""
	.align	4
.nv.constant0._Z11sum_kernel3PfS_i:
	.zero		916


//--------------------- .nv.constant0._Z11sum_kernel2PfS_i --------------------------
	.section	.nv.constant0._Z11sum_kernel2PfS_i,"a",@progbits
	.sectionflags	@""
	.align	4
.nv.constant0._Z11sum_kernel2PfS_i:
	.zero		916


//--------------------- .nv.constant0._Z10sum_kernelPfS_i --------------------------
	.section	.nv.constant0._Z10sum_kernelPfS_i,"a",@progbits
	.sectionflags	@""
	.align	4
.nv.constant0._Z10sum_kernelPfS_i:
	.zero		916


//--------------------- SYMBOLS --------------------------

	.type		.nv.reservedSmem.offset0,@object
	.size		.nv.reservedSmem.offset0,0x4
